//
// Generated by NVIDIA NVVM Compiler
//
// Compiler Build ID: CL-36424714
// Cuda compilation tools, release 13.0, V13.0.88
// Based on NVVM 20.0.0
//

.version 9.0
.target sm_100
.address_size 64

	// .globl	_Z22turingMachineSimulatorPcPiS0_

.visible .entry _Z22turingMachineSimulatorPcPiS0_(
	.param .u64 .ptr .align 1 _Z22turingMachineSimulatorPcPiS0__param_0,
	.param .u64 .ptr .align 1 _Z22turingMachineSimulatorPcPiS0__param_1,
	.param .u64 .ptr .align 1 _Z22turingMachineSimulatorPcPiS0__param_2
)
{
	.reg .pred 	%p<14>;
	.reg .b16 	%rs<6>;
	.reg .b32 	%r<15>;
	.reg .b64 	%rd<9>;

	ld.param.u64 	%rd5, [_Z22turingMachineSimulatorPcPiS0__param_0];
	ld.param.u64 	%rd6, [_Z22turingMachineSimulatorPcPiS0__param_1];
	ld.param.u64 	%rd7, [_Z22turingMachineSimulatorPcPiS0__param_2];
	cvta.to.global.u64 	%rd1, %rd7;
	cvta.to.global.u64 	%rd2, %rd6;
	ld.global.u32 	%r14, [%rd2];
	setp.eq.s32 	%p2, %r14, -1;
	@%p2 bra 	$L__BB0_12;
	cvta.to.global.u64 	%rd3, %rd5;
$L__BB0_2:
	ld.global.s32 	%rd8, [%rd1];
	add.s64 	%rd4, %rd3, %rd8;
	ld.global.u8 	%rs1, [%rd4];
	setp.eq.s32 	%p3, %r14, 1;
	@%p3 bra 	$L__BB0_7;
	setp.ne.s32 	%p4, %r14, 0;
	@%p4 bra 	$L__BB0_10;
	setp.ne.s16 	%p8, %rs1, 49;
	@%p8 bra 	$L__BB0_6;
	mov.b16 	%rs5, 48;
	st.global.u8 	[%rd4], %rs5;
	ld.global.u32 	%r10, [%rd1];
	add.s32 	%r11, %r10, 1;
	st.global.u32 	[%rd1], %r11;
	mov.b32 	%r14, 1;
	st.global.u32 	[%rd2], %r14;
	mov.pred 	%p13, 0;
	bra.uni 	$L__BB0_11;
$L__BB0_6:
	mov.b32 	%r14, -1;
	st.global.u32 	[%rd2], %r14;
	mov.pred 	%p13, -1;
	bra.uni 	$L__BB0_11;
$L__BB0_7:
	setp.ne.s16 	%p5, %rs1, 48;
	@%p5 bra 	$L__BB0_9;
	mov.b16 	%rs3, 49;
	st.global.u8 	[%rd4], %rs3;
	ld.global.u32 	%r6, [%rd1];
	add.s32 	%r7, %r6, -1;
	st.global.u32 	[%rd1], %r7;
	mov.b32 	%r14, -1;
	st.global.u32 	[%rd2], %r14;
	mov.pred 	%p13, -1;
	bra.uni 	$L__BB0_11;
$L__BB0_9:
	mov.b32 	%r14, -1;
	st.global.u32 	[%rd2], %r14;
	mov.pred 	%p13, -1;
	bra.uni 	$L__BB0_11;
$L__BB0_10:
	mov.b32 	%r14, -1;
	st.global.u32 	[%rd2], %r14;
	mov.pred 	%p13, -1;
$L__BB0_11:
	not.pred 	%p12, %p13;
	@%p12 bra 	$L__BB0_2;
$L__BB0_12:
	ret;

}


// ===== COMPILED SASS (sm_100) =====

	.target	sm_100

	.elftype	@"ET_EXEC"


//--------------------- .note.nv.tkinfo           --------------------------
	.section	.note.nv.tkinfo,"",@"SHT_NOTE"
	.sectionflags	@"SHF_NOTE_NV_TKINFO"
	.tkinfo
        /*0018*/ 	.word	0x00000002
        /*0030*/ 	.string	""
        /*0030*/ 	.string	"ptxas"
        /*0030*/ 	.string	"Cuda compilation tools, release 13.0, V13.0.88"
        /*0030*/ 	.string	"Build cuda_13.0.r13.0/compiler.36424714_0"
        /*0030*/ 	.string	"-arch sm_100 -m 64 "



//--------------------- .note.nv.cuinfo           --------------------------
	.section	.note.nv.cuinfo,"",@"SHT_NOTE"
	.sectionflags	@"SHF_NOTE_NV_CUINFO"
        /*0018*/ 	.short	0x0002
        /*001a*/ 	.short	0x0064
        /*001c*/ 	.short	0x0082
	.zero		2


//--------------------- .nv.info                  --------------------------
	.section	.nv.info,"",@"SHT_CUDA_INFO"
	.align	4


	//----- nvinfo : EIATTR_REGCOUNT
	.align		4
        /*0000*/ 	.byte	0x04, 0x2f
        /*0002*/ 	.short	(.L_1 - .L_0)
	.align		4
.L_0:
        /*0004*/ 	.word	index@(_Z22turingMachineSimulatorPcPiS0_)
        /*0008*/ 	.word	0x00000010


	//----- nvinfo : EIATTR_FRAME_SIZE
	.align		4
.L_1:
        /*000c*/ 	.byte	0x04, 0x11
        /*000e*/ 	.short	(.L_3 - .L_2)
	.align		4
.L_2:
        /*0010*/ 	.word	index@(_Z22turingMachineSimulatorPcPiS0_)
        /*0014*/ 	.word	0x00000000


	//----- nvinfo : EIATTR_MIN_STACK_SIZE
	.align		4
.L_3:
        /*0018*/ 	.byte	0x04, 0x12
        /*001a*/ 	.short	(.L_5 - .L_4)
	.align		4
.L_4:
        /*001c*/ 	.word	index@(_Z22turingMachineSimulatorPcPiS0_)
        /*0020*/ 	.word	0x00000000
.L_5:


//--------------------- .nv.compat                --------------------------
	.section	.nv.compat,"",@"SHT_CUDA_COMPAT_INFO"
	.align	4
        /*0000*/ 	.byte	0x02, 0x09, 0x00, 0x00, 0x02, 0x02, 0x01, 0x00, 0x02, 0x05, 0x05, 0x00, 0x03, 0x07, 0x01, 0x01
        /*0010*/ 	.byte	0x02, 0x03, 0x00, 0x00, 0x02, 0x06, 0x01, 0x00, 0x04, 0x0b, 0x08, 0x00, 0x09, 0x00, 0x00, 0x00
        /*0020*/ 	.byte	0x00, 0x00, 0x00, 0x00


//--------------------- .nv.info._Z22turingMachineSimulatorPcPiS0_ --------------------------
	.section	.nv.info._Z22turingMachineSimulatorPcPiS0_,"",@"SHT_CUDA_INFO"
	.sectionflags	@""
	.align	4


	//----- nvinfo : EIATTR_CUDA_API_VERSION
	.align		4
        /*0000*/ 	.byte	0x04, 0x37
        /*0002*/ 	.short	(.L_7 - .L_6)
.L_6:
        /*0004*/ 	.word	0x00000082


	//----- nvinfo : EIATTR_KPARAM_INFO
	.align		4
.L_7:
        /*0008*/ 	.byte	0x04, 0x17
        /*000a*/ 	.short	(.L_9 - .L_8)
.L_8:
        /*000c*/ 	.word	0x00000000
        /*0010*/ 	.short	0x0002
        /*0012*/ 	.short	0x0010
        /*0014*/ 	.byte	0x00, 0xf5, 0x21, 0x00


	//----- nvinfo : EIATTR_KPARAM_INFO
	.align		4
.L_9:
        /*0018*/ 	.byte	0x04, 0x17
        /*001a*/ 	.short	(.L_11 - .L_10)
.L_10:
        /*001c*/ 	.word	0x00000000
        /*0020*/ 	.short	0x0001
        /*0022*/ 	.short	0x0008
        /*0024*/ 	.byte	0x00, 0xf5, 0x21, 0x00


	//----- nvinfo : EIATTR_KPARAM_INFO
	.align		4
.L_11:
        /*0028*/ 	.byte	0x04, 0x17
        /*002a*/ 	.short	(.L_13 - .L_12)
.L_12:
        /*002c*/ 	.word	0x00000000
        /*0030*/ 	.short	0x0000
        /*0032*/ 	.short	0x0000
        /*0034*/ 	.byte	0x00, 0xf5, 0x21, 0x00


	//----- nvinfo : EIATTR_SPARSE_MMA_MASK
	.align		4
.L_13:
        /*0038*/ 	.byte	0x03, 0x50
        /*003a*/ 	.short	0x0000


	//----- nvinfo : EIATTR_MAXREG_COUNT
	.align		4
        /*003c*/ 	.byte	0x03, 0x1b
        /*003e*/ 	.short	0x00ff


	//----- nvinfo : EIATTR_MERCURY_ISA_VERSION
	.align		4
        /*0040*/ 	.byte	0x03, 0x5f
        /*0042*/ 	.short	0x0101


	//----- nvinfo : EIATTR_VRC_CTA_INIT_COUNT
	.align		4
        /*0044*/ 	.byte	0x02, 0x4a
	.zero		1
	.zero		1


	//----- nvinfo : EIATTR_EXIT_INSTR_OFFSETS
	.align		4
        /*0048*/ 	.byte	0x04, 0x1c
        /*004a*/ 	.short	(.L_15 - .L_14)


	//   ....[0]....
.L_14:
        /*004c*/ 	.word	0x00000050


	//   ....[1]....
        /*0050*/ 	.word	0x000003c0


	//----- nvinfo : EIATTR_CBANK_PARAM_SIZE
	.align		4
.L_15:
        /*0054*/ 	.byte	0x03, 0x19
        /*0056*/ 	.short	0x0018


	//----- nvinfo : EIATTR_PARAM_CBANK
	.align		4
        /*0058*/ 	.byte	0x04, 0x0a
        /*005a*/ 	.short	(.L_17 - .L_16)
	.align		4
.L_16:
        /*005c*/ 	.word	index@(.nv.constant0._Z22turingMachineSimulatorPcPiS0_)
        /*0060*/ 	.short	0x0380
        /*0062*/ 	.short	0x0018


	//----- nvinfo : EIATTR_SW_WAR
	.align		4
.L_17:
        /*0064*/ 	.byte	0x04, 0x36
        /*0066*/ 	.short	(.L_19 - .L_18)
.L_18:
        /*0068*/ 	.word	0x00000008
.L_19:


//--------------------- .nv.callgraph             --------------------------
	.section	.nv.callgraph,"",@"SHT_CUDA_CALLGRAPH"
	.align	4
	.sectionentsize	8
	.align		4
        /*0000*/ 	.word	0x00000000
	.align		4
        /*0004*/ 	.word	0xffffffff
	.align		4
        /*0008*/ 	.word	0x00000000
	.align		4
        /*000c*/ 	.word	0xfffffffe
	.align		4
        /*0010*/ 	.word	0x00000000
	.align		4
        /*0014*/ 	.word	0xfffffffd
	.align		4
        /*0018*/ 	.word	0x00000000
	.align		4
        /*001c*/ 	.word	0xfffffffc


//--------------------- .text._Z22turingMachineSimulatorPcPiS0_ --------------------------
	.section	.text._Z22turingMachineSimulatorPcPiS0_,"ax",@progbits
	.align	128
        .global         _Z22turingMachineSimulatorPcPiS0_
        .type           _Z22turingMachineSimulatorPcPiS0_,@function
        .size           _Z22turingMachineSimulatorPcPiS0_,(.L_x_7 - _Z22turingMachineSimulatorPcPiS0_)
        .other          _Z22turingMachineSimulatorPcPiS0_,@"STO_CUDA_ENTRY STV_DEFAULT"
_Z22turingMachineSimulatorPcPiS0_:
.text._Z22turingMachineSimulatorPcPiS0_:
[----:B------:R-:W-:Y:S08]  /*0000*/  LDC R1, c[0x0][0x37c] ;  /* 0x0000df00ff017b82 */ /* 0x000ff00000000800 */
[----:B------:R-:W0:Y:S01]  /*0010*/  LDC.64 R2, c[0x0][0x388] ;  /* 0x0000e200ff027b82 */ /* 0x000e220000000a00 */
[----:B------:R-:W0:Y:S02]  /*0020*/  LDCU.64 UR4, c[0x0][0x358] ;  /* 0x00006b00ff0477ac */ /* 0x000e240008000a00 */
[----:B0-----:R-:W2:Y:S02]  /*0030*/  LDG.E R0, desc[UR4][R2.64] ;  /* 0x0000000402007981 */ /* 0x001ea4000c1e1900 */
[----:B--2---:R-:W-:-:S13]  /*0040*/  ISETP.NE.AND P0, PT, R0, -0x1, PT ;  /* 0xffffffff0000780c */ /* 0x004fda0003f05270 */
[----:B------:R-:W-:Y:S05]  /*0050*/  @!P0 EXIT ;  /* 0x000000000000894d */ /* 0x000fea0003800000 */
[----:B------:R-:W0:Y:S08]  /*0060*/  LDC.64 R2, c[0x0][0x390] ;  /* 0x0000e400ff027b82 */ /* 0x000e300000000a00 */
[----:B------:R-:W1:Y:S02]  /*0070*/  LDC.64 R4, c[0x0][0x380] ;  /* 0x0000e000ff047b82 */ /* 0x000e640000000a00 */
.L_x_5:
[----:B01-3--:R-:W1:Y:S02]  /*0080*/  LDG.E R7, desc[UR4][R2.64] ;  /* 0x0000000402077981 */ /* 0x00be64000c1e1900 */
[----:B-1----:R-:W-:-:S04]  /*0090*/  IADD3 R6, P0, PT, R7, R4, RZ ;  /* 0x0000000407067210 */ /* 0x002fc80007f1e0ff */
[----:B------:R-:W-:Y:S02]  /*00a0*/  LEA.HI.X.SX32 R7, R7, R5, 0x1, P0 ;  /* 0x0000000507077211 */ /* 0x000fe400000f0eff */
[----:B------:R-:W-:-:S03]  /*00b0*/  ISETP.NE.AND P0, PT, R0, 0x1, PT ;  /* 0x000000010000780c */ /* 0x000fc60003f05270 */
[----:B--2-45:R0:W5:Y:S10]  /*00c0*/  LDG.E.U8 R8, desc[UR4][R6.64] ;  /* 0x0000000406087981 */ /* 0x034174000c1e1100 */
[----:B0-----:R-:W-:Y:S05]  /*00d0*/  @!P0 BRA `(.L_x_0) ;  /* 0x00000000006c8947 */ /* 0x001fea0003800000 */
[----:B------:R-:W-:-:S13]  /*00e0*/  ISETP.NE.AND P0, PT, R0, RZ, PT ;  /* 0x000000ff0000720c */ /* 0x000fda0003f05270 */
[----:B------:R-:W-:Y:S05]  /*00f0*/  @P0 BRA `(.L_x_1) ;  /* 0x00000000004c0947 */ /* 0x000fea0003800000 */
[----:B-----5:R-:W-:-:S13]  /*0100*/  ISETP.NE.AND P0, PT, R8, 0x31, PT ;  /* 0x000000310800780c */ /* 0x020fda0003f05270 */
[----:B------:R-:W-:Y:S05]  /*0110*/  @P0 BRA `(.L_x_2) ;  /* 0x00000000002c0947 */ /* 0x000fea0003800000 */
[----:B------:R-:W-:-:S05]  /*0120*/  IMAD.MOV.U32 R9, RZ, RZ, 0x30 ;  /* 0x00000030ff097424 */ /* 0x000fca00078e00ff */
[----:B------:R0:W-:Y:S04]  /*0130*/  STG.E.U8 desc[UR4][R6.64], R9 ;  /* 0x0000000906007986 */ /* 0x0001e8000c101104 */
[----:B------:R-:W2:Y:S01]  /*0140*/  LDG.E R0, desc[UR4][R2.64] ;  /* 0x0000000402007981 */ /* 0x000ea2000c1e1900 */
[----:B------:R-:W-:Y:S01]  /*0150*/  HFMA2 R13, -RZ, RZ, 0, 5.9604644775390625e-08 ;  /* 0x00000001ff0d7431 */ /* 0x000fe200000001ff */
[----:B------:R-:W-:Y:S01]  /*0160*/  UPLOP3.LUT UP0, UPT, UPT, UPT, UPT, 0x40, 0x4 ;  /* 0x000000000004789c */ /* 0x000fe20003f0e870 */
[----:B0-----:R-:W0:Y:S01]  /*0170*/  LDC.64 R8, c[0x0][0x388] ;  /* 0x0000e200ff087b82 */ /* 0x001e220000000a00 */
[----:B--2---:R-:W-:Y:S02]  /*0180*/  VIADD R11, R0, 0x1 ;  /* 0x00000001000b7836 */ /* 0x004fe40000000000 */
[----:B------:R-:W-:-:S03]  /*0190*/  IMAD.MOV.U32 R0, RZ, RZ, 0x1 ;  /* 0x00000001ff007424 */ /* 0x000fc600078e00ff */
[----:B------:R2:W-:Y:S04]  /*01a0*/  STG.E desc[UR4][R2.64], R11 ;  /* 0x0000000b02007986 */ /* 0x0005e8000c101904 */
[----:B0-----:R2:W-:Y:S01]  /*01b0*/  STG.E desc[UR4][R8.64], R13 ;  /* 0x0000000d08007986 */ /* 0x0015e2000c101904 */
[----:B------:R-:W-:Y:S05]  /*01c0*/  BRA `(.L_x_3) ;  /* 0x0000000000787947 */ /* 0x000fea0003800000 */
.L_x_2:
[----:B------:R-:W0:Y:S01]  /*01d0*/  LDC.64 R6, c[0x0][0x388] ;  /* 0x0000e200ff067b82 */ /* 0x000e220000000a00 */
[----:B------:R-:W-:Y:S01]  /*01e0*/  IMAD.MOV.U32 R9, RZ, RZ, -0x1 ;  /* 0xffffffffff097424 */ /* 0x000fe200078e00ff */
[----:B------:R-:W-:Y:S01]  /*01f0*/  MOV R0, 0xffffffff ;  /* 0xffffffff00007802 */ /* 0x000fe20000000f00 */
[----:B------:R-:W-:-:S03]  /*0200*/  UPLOP3.LUT UP0, UPT, UPT, UPT, UPT, 0x80, 0x8 ;  /* 0x000000000008789c */ /* 0x000fc60003f0f070 */
[----:B0-----:R1:W-:Y:S01]  /*0210*/  STG.E desc[UR4][R6.64], R9 ;  /* 0x0000000906007986 */ /* 0x0013e2000c101904 */
[----:B------:R-:W-:Y:S07]  /*0220*/  BRA `(.L_x_3) ;  /* 0x0000000000607947 */ /* 0x000fee0003800000 */
.L_x_1:
[----:B------:R-:W0:Y:S01]  /*0230*/  LDC.64 R6, c[0x0][0x388] ;  /* 0x0000e200ff067b82 */ /* 0x000e220000000a00 */
[----:B------:R-:W-:Y:S01]  /*0240*/  IMAD.MOV.U32 R9, RZ, RZ, -0x1 ;  /* 0xffffffffff097424 */ /* 0x000fe200078e00ff */
[----:B------:R-:W-:Y:S01]  /*0250*/  UPLOP3.LUT UP0, UPT, UPT, UPT, UPT, 0x80, 0x8 ;  /* 0x000000000008789c */ /* 0x000fe20003f0f070 */
[----:B------:R-:W-:-:S03]  /*0260*/  IMAD.MOV.U32 R0, RZ, RZ, -0x1 ;  /* 0xffffffffff007424 */ /* 0x000fc600078e00ff */
[----:B0-----:R0:W-:Y:S01]  /*0270*/  STG.E desc[UR4][R6.64], R9 ;  /* 0x0000000906007986 */ /* 0x0011e2000c101904 */
[----:B------:R-:W-:Y:S06]  /*0280*/  BRA `(.L_x_3) ;  /* 0x0000000000487947 */ /* 0x000fec0003800000 */
.L_x_0:
[----:B-----5:R-:W-:-:S13]  /*0290*/  ISETP.NE.AND P0, PT, R8, 0x30, PT ;  /* 0x000000300800780c */ /* 0x020fda0003f05270 */
[----:B------:R-:W-:Y:S05]  /*02a0*/  @P0 BRA `(.L_x_4) ;  /* 0x00000000002c0947 */ /* 0x000fea0003800000 */
[----:B------:R-:W-:-:S05]  /*02b0*/  HFMA2 R9, -RZ, RZ, 0, 2.920627593994140625e-06 ;  /* 0x00000031ff097431 */ /* 0x000fca00000001ff */
[----:B------:R0:W-:Y:S04]  /*02c0*/  STG.E.U8 desc[UR4][R6.64], R9 ;  /* 0x0000000906007986 */ /* 0x0001e8000c101104 */
[----:B------:R-:W2:Y:S01]  /*02d0*/  LDG.E R0, desc[UR4][R2.64] ;  /* 0x0000000402007981 */ /* 0x000ea2000c1e1900 */
[----:B------:R-:W-:Y:S01]  /*02e0*/  IMAD.MOV.U32 R13, RZ, RZ, -0x1 ;  /* 0xffffffffff0d7424 */ /* 0x000fe200078e00ff */
[----:B------:R-:W-:Y:S01]  /*02f0*/  UPLOP3.LUT UP0, UPT, UPT, UPT, UPT, 0x80, 0x8 ;  /* 0x000000000008789c */ /* 0x000fe20003f0f070 */
[----:B0-----:R-:W0:Y:S01]  /*0300*/  LDC.64 R8, c[0x0][0x388] ;  /* 0x0000e200ff087b82 */ /* 0x001e220000000a00 */
[----:B--2---:R-:W-:Y:S01]  /*0310*/  VIADD R11, R0, 0xffffffff ;  /* 0xffffffff000b7836 */ /* 0x004fe20000000000 */
[----:B------:R-:W-:-:S04]  /*0320*/  MOV R0, 0xffffffff ;  /* 0xffffffff00007802 */ /* 0x000fc80000000f00 */
[----:B------:R4:W-:Y:S04]  /*0330*/  STG.E desc[UR4][R2.64], R11 ;  /* 0x0000000b02007986 */ /* 0x0009e8000c101904 */
[----:B0-----:R4:W-:Y:S01]  /*0340*/  STG.E desc[UR4][R8.64], R13 ;  /* 0x0000000d08007986 */ /* 0x0019e2000c101904 */
[----:B------:R-:W-:Y:S05]  /*0350*/  BRA `(.L_x_3) ;  /* 0x0000000000147947 */ /* 0x000fea0003800000 */
.L_x_4:
[----:B------:R-:W0:Y:S01]  /*0360*/  LDC.64 R6, c[0x0][0x388] ;  /* 0x0000e200ff067b82 */ /* 0x000e220000000a00 */
[----:B------:R-:W-:Y:S01]  /*0370*/  IMAD.MOV.U32 R9, RZ, RZ, -0x1 ;  /* 0xffffffffff097424 */ /* 0x000fe200078e00ff */
[----:B------:R-:W-:Y:S01]  /*0380*/  MOV R0, 0xffffffff ;  /* 0xffffffff00007802 */ /* 0x000fe20000000f00 */
[----:B------:R-:W-:-:S03]  /*0390*/  UPLOP3.LUT UP0, UPT, UPT, UPT, UPT, 0x80, 0x8 ;  /* 0x000000000008789c */ /* 0x000fc60003f0f070 */
[----:B0-----:R3:W-:Y:S08]  /*03a0*/  STG.E desc[UR4][R6.64], R9 ;  /* 0x0000000906007986 */ /* 0x0017f0000c101904 */
.L_x_3:
[----:B------:R-:W-:Y:S05]  /*03b0*/  BRA.U !UP0, `(.L_x_5) ;  /* 0xfffffffd08307547 */ /* 0x000fea000b83ffff */
[----:B------:R-:W-:Y:S05]  /*03c0*/  EXIT ;  /* 0x000000000000794d */ /* 0x000fea0003800000 */
.L_x_6:
[----:B------:R-:W-:-:S00]  /*03d0*/  BRA `(.L_x_6) ;  /* 0xfffffffc00fc7947 */ /* 0x000fc0000383ffff */
[----:B------:R-:W-:-:S00]  /*03e0*/  NOP ;  /* 0x0000000000007918 */ /* 0x000fc00000000000 */
        /* <DEDUP_REMOVED lines=9> */
.L_x_7:


//--------------------- .nv.shared.reserved.0     --------------------------
	.section	.nv.shared.reserved.0,"aw",@nobits
	.weak		__nv_reservedSMEM_offset_0_alias
	.size		__nv_reservedSMEM_offset_0_alias, 0, 64
	.other		__nv_reservedSMEM_offset_0_alias,@"STO_CUDA_RESERVED_SHARED STV_DEFAULT"
__nv_reservedSMEM_offset_0_alias:
	.zero		0
	.zero		64


//--------------------- .nv.constant0._Z22turingMachineSimulatorPcPiS0_ --------------------------
	.section	.nv.constant0._Z22turingMachineSimulatorPcPiS0_,"a",@progbits
	.sectionflags	@""
	.align	4
.nv.constant0._Z22turingMachineSimulatorPcPiS0_:
	.zero		920


//--------------------- SYMBOLS --------------------------

	.type		.nv.reservedSmem.offset0,@object
	.size		.nv.reservedSmem.offset0,0x4
